//
// Generated by NVIDIA NVVM Compiler
//
// Compiler Build ID: CL-36424714
// Cuda compilation tools, release 13.0, V13.0.88
// Based on NVVM 20.0.0
//

.version 9.0
.target sm_100
.address_size 64

	// .globl	_Z10SineKernelPf
.global .align 4 .b8 __cudart_i2opi_f[24] = {65, 144, 67, 60, 153, 149, 98, 219, 192, 221, 52, 245, 209, 87, 39, 252, 41, 21, 68, 78, 110, 131, 249, 162};

.visible .entry _Z10SineKernelPf(
	.param .u64 .ptr .align 1 _Z10SineKernelPf_param_0
)
{
	.local .align 4 .b8 	__local_depot0[28];
	.reg .b64 	%SP;
	.reg .b64 	%SPL;
	.reg .pred 	%p<9>;
	.reg .b32 	%r<44>;
	.reg .b32 	%f<28>;
	.reg .b64 	%rd<25>;
	.reg .b64 	%fd<3>;

	mov.u64 	%SPL, __local_depot0;
	ld.param.u64 	%rd10, [_Z10SineKernelPf_param_0];
	cvta.to.global.u64 	%rd11, %rd10;
	add.u64 	%rd1, %SPL, 0;
	mov.u32 	%r15, %ctaid.x;
	mov.u32 	%r16, %ntid.x;
	mov.u32 	%r17, %tid.x;
	mad.lo.s32 	%r18, %r16, %r15, %r17;
	mul.wide.u32 	%rd13, %r18, 4;
	add.s64 	%rd2, %rd11, %rd13;
	ld.global.f32 	%f1, [%rd2];
	mul.f32 	%f7, %f1, 0f3F22F983;
	cvt.rni.s32.f32 	%r43, %f7;
	cvt.rn.f32.s32 	%f8, %r43;
	fma.rn.f32 	%f9, %f8, 0fBFC90FDA, %f1;
	fma.rn.f32 	%f10, %f8, 0fB3A22168, %f9;
	fma.rn.f32 	%f27, %f8, 0fA7C234C5, %f10;
	abs.f32 	%f3, %f1;
	setp.ltu.f32 	%p1, %f3, 0f47CE4780;
	@%p1 bra 	$L__BB0_8;
	setp.neu.f32 	%p2, %f3, 0f7F800000;
	@%p2 bra 	$L__BB0_3;
	mov.f32 	%f13, 0f00000000;
	mul.rn.f32 	%f27, %f1, %f13;
	mov.b32 	%r43, 0;
	bra.uni 	$L__BB0_8;
$L__BB0_3:
	mov.b32 	%r2, %f1;
	shl.b32 	%r20, %r2, 8;
	or.b32  	%r3, %r20, -2147483648;
	mov.b64 	%rd24, 0;
	mov.b32 	%r40, 0;
	mov.u64 	%rd22, __cudart_i2opi_f;
	mov.u64 	%rd23, %rd1;
$L__BB0_4:
	.pragma "nounroll";
	ld.global.nc.u32 	%r21, [%rd22];
	mad.wide.u32 	%rd16, %r21, %r3, %rd24;
	shr.u64 	%rd24, %rd16, 32;
	st.local.u32 	[%rd23], %rd16;
	add.s32 	%r40, %r40, 1;
	add.s64 	%rd23, %rd23, 4;
	add.s64 	%rd22, %rd22, 4;
	setp.ne.s32 	%p3, %r40, 6;
	@%p3 bra 	$L__BB0_4;
	shr.u32 	%r22, %r2, 23;
	st.local.u32 	[%rd1+24], %rd24;
	and.b32  	%r6, %r22, 31;
	and.b32  	%r23, %r22, 224;
	add.s32 	%r24, %r23, -128;
	shr.u32 	%r25, %r24, 5;
	mul.wide.u32 	%rd17, %r25, 4;
	sub.s64 	%rd9, %rd1, %rd17;
	ld.local.u32 	%r41, [%rd9+24];
	ld.local.u32 	%r42, [%rd9+20];
	setp.eq.s32 	%p4, %r6, 0;
	@%p4 bra 	$L__BB0_7;
	shf.l.wrap.b32 	%r41, %r42, %r41, %r6;
	ld.local.u32 	%r26, [%rd9+16];
	shf.l.wrap.b32 	%r42, %r26, %r42, %r6;
$L__BB0_7:
	shr.u32 	%r27, %r41, 30;
	shf.l.wrap.b32 	%r28, %r42, %r41, 2;
	shl.b32 	%r29, %r42, 2;
	shr.u32 	%r30, %r28, 31;
	add.s32 	%r31, %r30, %r27;
	neg.s32 	%r32, %r31;
	setp.lt.s32 	%p5, %r2, 0;
	selp.b32 	%r43, %r32, %r31, %p5;
	xor.b32  	%r33, %r28, %r2;
	shr.s32 	%r34, %r28, 31;
	xor.b32  	%r35, %r34, %r28;
	xor.b32  	%r36, %r34, %r29;
	cvt.u64.u32 	%rd18, %r35;
	shl.b64 	%rd19, %rd18, 32;
	cvt.u64.u32 	%rd20, %r36;
	or.b64  	%rd21, %rd19, %rd20;
	cvt.rn.f64.s64 	%fd1, %rd21;
	mul.f64 	%fd2, %fd1, 0d3BF921FB54442D19;
	cvt.rn.f32.f64 	%f11, %fd2;
	neg.f32 	%f12, %f11;
	setp.lt.s32 	%p6, %r33, 0;
	selp.f32 	%f27, %f12, %f11, %p6;
$L__BB0_8:
	mul.rn.f32 	%f14, %f27, %f27;
	and.b32  	%r38, %r43, 1;
	setp.eq.b32 	%p7, %r38, 1;
	selp.f32 	%f15, 0f3F800000, %f27, %p7;
	fma.rn.f32 	%f16, %f14, %f15, 0f00000000;
	fma.rn.f32 	%f17, %f14, 0f37CBAC00, 0fBAB607ED;
	selp.f32 	%f18, %f17, 0fB94D4153, %p7;
	selp.f32 	%f19, 0f3D2AAABB, 0f3C0885E4, %p7;
	fma.rn.f32 	%f20, %f18, %f14, %f19;
	selp.f32 	%f21, 0fBEFFFFFF, 0fBE2AAAA8, %p7;
	fma.rn.f32 	%f22, %f20, %f14, %f21;
	fma.rn.f32 	%f23, %f22, %f16, %f15;
	and.b32  	%r39, %r43, 2;
	setp.eq.s32 	%p8, %r39, 0;
	mov.f32 	%f24, 0f00000000;
	sub.f32 	%f25, %f24, %f23;
	selp.f32 	%f26, %f23, %f25, %p8;
	st.global.f32 	[%rd2], %f26;
	ret;

}


// ===== COMPILED SASS (sm_100) =====

	.target	sm_100

	.elftype	@"ET_EXEC"


//--------------------- .note.nv.tkinfo           --------------------------
	.section	.note.nv.tkinfo,"",@"SHT_NOTE"
	.sectionflags	@"SHF_NOTE_NV_TKINFO"
	.tkinfo
        /*0018*/ 	.word	0x00000002
        /*0030*/ 	.string	""
        /*0030*/ 	.string	"ptxas"
        /*0030*/ 	.string	"Cuda compilation tools, release 13.0, V13.0.88"
        /*0030*/ 	.string	"Build cuda_13.0.r13.0/compiler.36424714_0"
        /*0030*/ 	.string	"-arch sm_100 -m 64 "



//--------------------- .note.nv.cuinfo           --------------------------
	.section	.note.nv.cuinfo,"",@"SHT_NOTE"
	.sectionflags	@"SHF_NOTE_NV_CUINFO"
        /*0018*/ 	.short	0x0002
        /*001a*/ 	.short	0x0064
        /*001c*/ 	.short	0x0082
	.zero		2


//--------------------- .nv.info                  --------------------------
	.section	.nv.info,"",@"SHT_CUDA_INFO"
	.align	4


	//----- nvinfo : EIATTR_REGCOUNT
	.align		4
        /*0000*/ 	.byte	0x04, 0x2f
        /*0002*/ 	.short	(.L_2 - .L_1)
	.align		4
.L_1:
        /*0004*/ 	.word	index@(_Z10SineKernelPf)
        /*0008*/ 	.word	0x00000013


	//----- nvinfo : EIATTR_FRAME_SIZE
	.align		4
.L_2:
        /*000c*/ 	.byte	0x04, 0x11
        /*000e*/ 	.short	(.L_4 - .L_3)
	.align		4
.L_3:
        /*0010*/ 	.word	index@(_Z10SineKernelPf)
        /*0014*/ 	.word	0x00000000


	//----- nvinfo : EIATTR_MIN_STACK_SIZE
	.align		4
.L_4:
        /*0018*/ 	.byte	0x04, 0x12
        /*001a*/ 	.short	(.L_6 - .L_5)
	.align		4
.L_5:
        /*001c*/ 	.word	index@(_Z10SineKernelPf)
        /*0020*/ 	.word	0x00000000
.L_6:


//--------------------- .nv.compat                --------------------------
	.section	.nv.compat,"",@"SHT_CUDA_COMPAT_INFO"
	.align	4
        /*0000*/ 	.byte	0x02, 0x09, 0x00, 0x00, 0x02, 0x02, 0x01, 0x00, 0x02, 0x05, 0x05, 0x00, 0x03, 0x07, 0x01, 0x01
        /*0010*/ 	.byte	0x02, 0x03, 0x00, 0x00, 0x02, 0x06, 0x01, 0x00, 0x04, 0x0b, 0x08, 0x00, 0x01, 0x00, 0x00, 0x00
        /*0020*/ 	.byte	0x00, 0x00, 0x00, 0x00


//--------------------- .nv.info._Z10SineKernelPf --------------------------
	.section	.nv.info._Z10SineKernelPf,"",@"SHT_CUDA_INFO"
	.sectionflags	@""
	.align	4


	//----- nvinfo : EIATTR_CUDA_API_VERSION
	.align		4
        /*0000*/ 	.byte	0x04, 0x37
        /*0002*/ 	.short	(.L_8 - .L_7)
.L_7:
        /*0004*/ 	.word	0x00000082


	//----- nvinfo : EIATTR_KPARAM_INFO
	.align		4
.L_8:
        /*0008*/ 	.byte	0x04, 0x17
        /*000a*/ 	.short	(.L_10 - .L_9)
.L_9:
        /*000c*/ 	.word	0x00000000
        /*0010*/ 	.short	0x0000
        /*0012*/ 	.short	0x0000
        /*0014*/ 	.byte	0x00, 0xf5, 0x21, 0x00


	//----- nvinfo : EIATTR_SPARSE_MMA_MASK
	.align		4
.L_10:
        /*0018*/ 	.byte	0x03, 0x50
        /*001a*/ 	.short	0x0000


	//----- nvinfo : EIATTR_MAXREG_COUNT
	.align		4
        /*001c*/ 	.byte	0x03, 0x1b
        /*001e*/ 	.short	0x00ff


	//----- nvinfo : EIATTR_MERCURY_ISA_VERSION
	.align		4
        /*0020*/ 	.byte	0x03, 0x5f
        /*0022*/ 	.short	0x0101


	//----- nvinfo : EIATTR_VRC_CTA_INIT_COUNT
	.align		4
        /*0024*/ 	.byte	0x02, 0x4a
	.zero		1
	.zero		1


	//----- nvinfo : EIATTR_EXIT_INSTR_OFFSETS
	.align		4
        /*0028*/ 	.byte	0x04, 0x1c
        /*002a*/ 	.short	(.L_12 - .L_11)


	//   ....[0]....
.L_11:
        /*002c*/ 	.word	0x00000850


	//----- nvinfo : EIATTR_CRS_STACK_SIZE
	.align		4
.L_12:
        /*0030*/ 	.byte	0x04, 0x1e
        /*0032*/ 	.short	(.L_14 - .L_13)
.L_13:
        /*0034*/ 	.word	0x00000000


	//----- nvinfo : EIATTR_CBANK_PARAM_SIZE
	.align		4
.L_14:
        /*0038*/ 	.byte	0x03, 0x19
        /*003a*/ 	.short	0x0008


	//----- nvinfo : EIATTR_PARAM_CBANK
	.align		4
        /*003c*/ 	.byte	0x04, 0x0a
        /*003e*/ 	.short	(.L_16 - .L_15)
	.align		4
.L_15:
        /*0040*/ 	.word	index@(.nv.constant0._Z10SineKernelPf)
        /*0044*/ 	.short	0x0380
        /*0046*/ 	.short	0x0008


	//----- nvinfo : EIATTR_SW_WAR
	.align		4
.L_16:
        /*0048*/ 	.byte	0x04, 0x36
        /*004a*/ 	.short	(.L_18 - .L_17)
.L_17:
        /*004c*/ 	.word	0x00000008
.L_18:


//--------------------- .nv.callgraph             --------------------------
	.section	.nv.callgraph,"",@"SHT_CUDA_CALLGRAPH"
	.align	4
	.sectionentsize	8
	.align		4
        /*0000*/ 	.word	0x00000000
	.align		4
        /*0004*/ 	.word	0xffffffff
	.align		4
        /*0008*/ 	.word	0x00000000
	.align		4
        /*000c*/ 	.word	0xfffffffe
	.align		4
        /*0010*/ 	.word	0x00000000
	.align		4
        /*0014*/ 	.word	0xfffffffd
	.align		4
        /*0018*/ 	.word	0x00000000
	.align		4
        /*001c*/ 	.word	0xfffffffc


//--------------------- .nv.constant4             --------------------------
	.section	.nv.constant4,"a",@progbits
	.align	8
	.align		8
.nv.constant4:
        /*0000*/ 	.dword	__cudart_i2opi_f


//--------------------- .text._Z10SineKernelPf    --------------------------
	.section	.text._Z10SineKernelPf,"ax",@progbits
	.align	128
        .global         _Z10SineKernelPf
        .type           _Z10SineKernelPf,@function
        .size           _Z10SineKernelPf,(.L_x_6 - _Z10SineKernelPf)
        .other          _Z10SineKernelPf,@"STO_CUDA_ENTRY STV_DEFAULT"
_Z10SineKernelPf:
.text._Z10SineKernelPf:
[----:B------:R-:W-:Y:S01]  /*0000*/  LDC R1, c[0x0][0x37c] ;  /* 0x0000df00ff017b82 */ /* 0x000fe20000000800 */
[----:B------:R-:W0:Y:S07]  /*0010*/  S2R R0, SR_TID.X ;  /* 0x0000000000007919 */ /* 0x000e2e0000002100 */
[----:B------:R-:W0:Y:S01]  /*0020*/  S2UR UR4, SR_CTAID.X ;  /* 0x00000000000479c3 */ /* 0x000e220000002500 */
[----:B------:R-:W1:Y:S07]  /*0030*/  LDCU.64 UR6, c[0x0][0x358] ;  /* 0x00006b00ff0677ac */ /* 0x000e6e0008000a00 */
[----:B------:R-:W0:Y:S08]  /*0040*/  LDC R5, c[0x0][0x360] ;  /* 0x0000d800ff057b82 */ /* 0x000e300000000800 */
[----:B------:R-:W2:Y:S01]  /*0050*/  LDC.64 R2, c[0x0][0x380] ;  /* 0x0000e000ff027b82 */ /* 0x000ea20000000a00 */
[----:B0-----:R-:W-:-:S04]  /*0060*/  IMAD R5, R5, UR4, R0 ;  /* 0x0000000405057c24 */ /* 0x001fc8000f8e0200 */
[----:B--2---:R-:W-:-:S05]  /*0070*/  IMAD.WIDE.U32 R2, R5, 0x4, R2 ;  /* 0x0000000405027825 */ /* 0x004fca00078e0002 */
[----:B-1----:R-:W2:Y:S01]  /*0080*/  LDG.E R0, desc[UR6][R2.64] ;  /* 0x0000000602007981 */ /* 0x002ea2000c1e1900 */
[----:B------:R-:W-:Y:S01]  /*0090*/  BSSY.RECONVERGENT B0, `(.L_x_0) ;  /* 0x0000069000007945 */ /* 0x000fe20003800200 */
[C---:B--2---:R-:W-:Y:S01]  /*00a0*/  FMUL R4, R0.reuse, 0.63661974668502807617 ;  /* 0x3f22f98300047820 */ /* 0x044fe20000400000 */
[----:B------:R-:W-:-:S03]  /*00b0*/  FSETP.GE.AND P0, PT, |R0|, 105615, PT ;  /* 0x47ce47800000780b */ /* 0x000fc60003f06200 */
[----:B------:R-:W0:Y:S02]  /*00c0*/  F2I.NTZ R8, R4 ;  /* 0x0000000400087305 */ /* 0x000e240000203100 */
[----:B0-----:R-:W-:-:S05]  /*00d0*/  I2FP.F32.S32 R5, R8 ;  /* 0x0000000800057245 */ /* 0x001fca0000201400 */
[----:B------:R-:W-:-:S04]  /*00e0*/  FFMA R6, R5, -1.5707962512969970703, R0 ;  /* 0xbfc90fda05067823 */ /* 0x000fc80000000000 */
[----:B------:R-:W-:-:S04]  /*00f0*/  FFMA R6, R5, -7.5497894158615963534e-08, R6 ;  /* 0xb3a2216805067823 */ /* 0x000fc80000000006 */
[----:B------:R-:W-:Y:S01]  /*0100*/  FFMA R6, R5, -5.3903029534742383927e-15, R6 ;  /* 0xa7c234c505067823 */ /* 0x000fe20000000006 */
[----:B------:R-:W-:Y:S06]  /*0110*/  @!P0 BRA `(.L_x_1) ;  /* 0x0000000400808947 */ /* 0x000fec0003800000 */
[----:B------:R-:W-:-:S13]  /*0120*/  FSETP.NEU.AND P0, PT, |R0|, +INF , PT ;  /* 0x7f8000000000780b */ /* 0x000fda0003f0d200 */
[----:B------:R-:W-:Y:S01]  /*0130*/  @!P0 FMUL R6, RZ, R0 ;  /* 0x00000000ff068220 */ /* 0x000fe20000400000 */
[----:B------:R-:W-:Y:S01]  /*0140*/  @!P0 IMAD.MOV.U32 R8, RZ, RZ, RZ ;  /* 0x000000ffff088224 */ /* 0x000fe200078e00ff */
[----:B------:R-:W-:Y:S06]  /*0150*/  @!P0 BRA `(.L_x_1) ;  /* 0x0000000400708947 */ /* 0x000fec0003800000 */
[----:B------:R-:W-:Y:S01]  /*0160*/  IMAD.SHL.U32 R5, R0, 0x100, RZ ;  /* 0x0000010000057824 */ /* 0x000fe200078e00ff */
[----:B------:R-:W0:Y:S01]  /*0170*/  LDCU.64 UR8, c[0x4][URZ] ;  /* 0x01000000ff0877ac */ /* 0x000e220008000a00 */
[----:B------:R-:W-:Y:S02]  /*0180*/  IMAD.MOV.U32 R4, RZ, RZ, RZ ;  /* 0x000000ffff047224 */ /* 0x000fe400078e00ff */
[----:B------:R-:W-:Y:S01]  /*0190*/  IMAD.MOV.U32 R16, RZ, RZ, RZ ;  /* 0x000000ffff107224 */ /* 0x000fe200078e00ff */
[----:B------:R-:W-:Y:S01]  /*01a0*/  LOP3.LUT R5, R5, 0x80000000, RZ, 0xfc, !PT ;  /* 0x8000000005057812 */ /* 0x000fe200078efcff */
[----:B------:R-:W-:Y:S01]  /*01b0*/  UMOV UR5, URZ ;  /* 0x000000ff00057c82 */ /* 0x000fe20008000000 */
[----:B------:R-:W-:-:S05]  /*01c0*/  UMOV UR4, URZ ;  /* 0x000000ff00047c82 */ /* 0x000fca0008000000 */
.L_x_2:
[----:B0-----:R-:W-:Y:S01]  /*01d0*/  IMAD.U32 R8, RZ, RZ, UR8 ;  /* 0x00000008ff087e24 */ /* 0x001fe2000f8e00ff */
[----:B------:R-:W-:-:S05]  /*01e0*/  MOV R9, UR9 ;  /* 0x0000000900097c02 */ /* 0x000fca0008000f00 */
[----:B------:R-:W2:Y:S01]  /*01f0*/  LDG.E.CONSTANT R6, desc[UR6][R8.64] ;  /* 0x0000000608067981 */ /* 0x000ea2000c1e9900 */
[----:B------:R-:W-:Y:S01]  /*0200*/  UIADD3 UR4, UPT, UPT, UR4, 0x1, URZ ;  /* 0x0000000104047890 */ /* 0x000fe2000fffe0ff */
[C---:B------:R-:W-:Y:S01]  /*0210*/  ISETP.EQ.AND P0, PT, R16.reuse, RZ, PT ;  /* 0x000000ff1000720c */ /* 0x040fe20003f02270 */
[----:B------:R-:W-:Y:S01]  /*0220*/  UIADD3 UR8, UP1, UPT, UR8, 0x4, URZ ;  /* 0x0000000408087890 */ /* 0x000fe2000ff3e0ff */
[C---:B------:R-:W-:Y:S01]  /*0230*/  ISETP.EQ.AND P1, PT, R16.reuse, 0x4, PT ;  /* 0x000000041000780c */ /* 0x040fe20003f22270 */
[----:B------:R-:W-:Y:S01]  /*0240*/  UISETP.NE.AND UP0, UPT, UR4, 0x6, UPT ;  /* 0x000000060400788c */ /* 0x000fe2000bf05270 */
[C---:B------:R-:W-:Y:S01]  /*0250*/  ISETP.EQ.AND P2, PT, R16.reuse, 0x8, PT ;  /* 0x000000081000780c */ /* 0x040fe20003f42270 */
[----:B------:R-:W-:Y:S01]  /*0260*/  UIADD3.X UR9, UPT, UPT, URZ, UR9, URZ, UP1, !UPT ;  /* 0x00000009ff097290 */ /* 0x000fe20008ffe4ff */
[C---:B------:R-:W-:Y:S02]  /*0270*/  ISETP.EQ.AND P3, PT, R16.reuse, 0xc, PT ;  /* 0x0000000c1000780c */ /* 0x040fe40003f62270 */
[----:B------:R-:W-:-:S02]  /*0280*/  ISETP.EQ.AND P4, PT, R16, 0x10, PT ;  /* 0x000000101000780c */ /* 0x000fc40003f82270 */
[C---:B------:R-:W-:Y:S01]  /*0290*/  ISETP.EQ.AND P5, PT, R16.reuse, 0x14, PT ;  /* 0x000000141000780c */ /* 0x040fe20003fa2270 */
[----:B------:R-:W-:Y:S02]  /*02a0*/  VIADD R16, R16, 0x4 ;  /* 0x0000000410107836 */ /* 0x000fe40000000000 */
[----:B--2---:R-:W-:-:S03]  /*02b0*/  IMAD.WIDE.U32 R6, R6, R5, RZ ;  /* 0x0000000506067225 */ /* 0x004fc600078e00ff */
[----:B------:R-:W-:-:S04]  /*02c0*/  IADD3 R6, P6, PT, R6, R4, RZ ;  /* 0x0000000406067210 */ /* 0x000fc80007fde0ff */
[----:B------:R-:W-:Y:S01]  /*02d0*/  IADD3.X R4, PT, PT, R7, UR5, RZ, P6, !PT ;  /* 0x0000000507047c10 */ /* 0x000fe2000b7fe4ff */
[--C-:B------:R-:W-:Y:S01]  /*02e0*/  @P0 IMAD.MOV.U32 R10, RZ, RZ, R6.reuse ;  /* 0x000000ffff0a0224 */ /* 0x100fe200078e0006 */
[----:B------:R-:W-:Y:S01]  /*02f0*/  @P4 MOV R14, R6 ;  /* 0x00000006000e4202 */ /* 0x000fe20000000f00 */
[--C-:B------:R-:W-:Y:S02]  /*0300*/  @P1 IMAD.MOV.U32 R11, RZ, RZ, R6.reuse ;  /* 0x000000ffff0b1224 */ /* 0x100fe400078e0006 */
[--C-:B------:R-:W-:Y:S02]  /*0310*/  @P2 IMAD.MOV.U32 R12, RZ, RZ, R6.reuse ;  /* 0x000000ffff0c2224 */ /* 0x100fe400078e0006 */
[--C-:B------:R-:W-:Y:S02]  /*0320*/  @P3 IMAD.MOV.U32 R13, RZ, RZ, R6.reuse ;  /* 0x000000ffff0d3224 */ /* 0x100fe400078e0006 */
[----:B------:R-:W-:Y:S01]  /*0330*/  @P5 IMAD.MOV.U32 R15, RZ, RZ, R6 ;  /* 0x000000ffff0f5224 */ /* 0x000fe200078e0006 */
[----:B------:R-:W-:Y:S06]  /*0340*/  BRA.U UP0, `(.L_x_2) ;  /* 0xfffffffd00a07547 */ /* 0x000fec000b83ffff */
[----:B------:R-:W-:Y:S01]  /*0350*/  SHF.R.U32.HI R5, RZ, 0x17, R0 ;  /* 0x00000017ff057819 */ /* 0x000fe20000011600 */
[----:B------:R-:W-:Y:S03]  /*0360*/  BSSY.RECONVERGENT B1, `(.L_x_3) ;  /* 0x0000029000017945 */ /* 0x000fe60003800200 */
[C---:B------:R-:W-:Y:S02]  /*0370*/  LOP3.LUT R6, R5.reuse, 0xe0, RZ, 0xc0, !PT ;  /* 0x000000e005067812 */ /* 0x040fe400078ec0ff */
[----:B------:R-:W-:-:S03]  /*0380*/  LOP3.LUT P6, RZ, R5, 0x1f, RZ, 0xc0, !PT ;  /* 0x0000001f05ff7812 */ /* 0x000fc600078cc0ff */
[----:B------:R-:W-:-:S05]  /*0390*/  VIADD R6, R6, 0xffffff80 ;  /* 0xffffff8006067836 */ /* 0x000fca0000000000 */
[----:B------:R-:W-:-:S05]  /*03a0*/  SHF.R.U32.HI R6, RZ, 0x5, R6 ;  /* 0x00000005ff067819 */ /* 0x000fca0000011606 */
[----:B------:R-:W-:-:S05]  /*03b0*/  IMAD.U32 R9, R6, -0x4, RZ ;  /* 0xfffffffc06097824 */ /* 0x000fca00078e00ff */
[C---:B------:R-:W-:Y:S02]  /*03c0*/  ISETP.EQ.AND P3, PT, R9.reuse, -0x18, PT ;  /* 0xffffffe80900780c */ /* 0x040fe40003f62270 */
[C---:B------:R-:W-:Y:S02]  /*03d0*/  ISETP.EQ.AND P4, PT, R9.reuse, -0x14, PT ;  /* 0xffffffec0900780c */ /* 0x040fe40003f82270 */
[C---:B------:R-:W-:Y:S02]  /*03e0*/  ISETP.EQ.AND P2, PT, R9.reuse, -0x10, PT ;  /* 0xfffffff00900780c */ /* 0x040fe40003f42270 */
[C---:B------:R-:W-:Y:S02]  /*03f0*/  ISETP.EQ.AND P1, PT, R9.reuse, -0xc, PT ;  /* 0xfffffff40900780c */ /* 0x040fe40003f22270 */
[C---:B------:R-:W-:Y:S02]  /*0400*/  ISETP.EQ.AND P0, PT, R9.reuse, -0x8, PT ;  /* 0xfffffff80900780c */ /* 0x040fe40003f02270 */
[----:B------:R-:W-:-:S03]  /*0410*/  ISETP.EQ.AND P5, PT, R9, RZ, PT ;  /* 0x000000ff0900720c */ /* 0x000fc60003fa2270 */
[----:B------:R-:W-:Y:S02]  /*0420*/  @P3 MOV R6, R10 ;  /* 0x0000000a00063202 */ /* 0x000fe40000000f00 */
[C---:B------:R-:W-:Y:S01]  /*0430*/  ISETP.EQ.AND P3, PT, R9.reuse, -0x4, PT ;  /* 0xfffffffc0900780c */ /* 0x040fe20003f62270 */
[----:B------:R-:W-:Y:S02]  /*0440*/  @P4 IMAD.MOV.U32 R7, RZ, RZ, R10 ;  /* 0x000000ffff074224 */ /* 0x000fe400078e000a */
[----:B------:R-:W-:Y:S01]  /*0450*/  @P4 IMAD.MOV.U32 R6, RZ, RZ, R11 ;  /* 0x000000ffff064224 */ /* 0x000fe200078e000b */
[----:B------:R-:W-:Y:S01]  /*0460*/  ISETP.EQ.AND P4, PT, R9, 0x4, PT ;  /* 0x000000040900780c */ /* 0x000fe20003f82270 */
[----:B------:R-:W-:Y:S02]  /*0470*/  @P2 IMAD.MOV.U32 R6, RZ, RZ, R12 ;  /* 0x000000ffff062224 */ /* 0x000fe400078e000c */
[----:B------:R-:W-:Y:S02]  /*0480*/  @P1 IMAD.MOV.U32 R6, RZ, RZ, R13 ;  /* 0x000000ffff061224 */ /* 0x000fe400078e000d */
[----:B------:R-:W-:-:S02]  /*0490*/  @P0 IMAD.MOV.U32 R6, RZ, RZ, R14 ;  /* 0x000000ffff060224 */ /* 0x000fc400078e000e */
[----:B------:R-:W-:Y:S01]  /*04a0*/  @P2 IMAD.MOV.U32 R7, RZ, RZ, R11 ;  /* 0x000000ffff072224 */ /* 0x000fe200078e000b */
[----:B------:R-:W-:Y:S01]  /*04b0*/  @P1 MOV R7, R12 ;  /* 0x0000000c00071202 */ /* 0x000fe20000000f00 */
[----:B------:R-:W-:Y:S01]  /*04c0*/  @P0 IMAD.MOV.U32 R7, RZ, RZ, R13 ;  /* 0x000000ffff070224 */ /* 0x000fe200078e000d */
[----:B------:R-:W-:Y:S01]  /*04d0*/  @P3 MOV R6, R15 ;  /* 0x0000000f00063202 */ /* 0x000fe20000000f00 */
[----:B------:R-:W-:Y:S02]  /*04e0*/  @P5 IMAD.MOV.U32 R6, RZ, RZ, R4 ;  /* 0x000000ffff065224 */ /* 0x000fe400078e0004 */
[----:B------:R-:W-:Y:S02]  /*04f0*/  @P3 IMAD.MOV.U32 R7, RZ, RZ, R14 ;  /* 0x000000ffff073224 */ /* 0x000fe400078e000e */
[----:B------:R-:W-:Y:S02]  /*0500*/  @P5 IMAD.MOV.U32 R7, RZ, RZ, R15 ;  /* 0x000000ffff075224 */ /* 0x000fe400078e000f */
[----:B------:R-:W-:-:S02]  /*0510*/  @P4 IMAD.MOV.U32 R7, RZ, RZ, R4 ;  /* 0x000000ffff074224 */ /* 0x000fc400078e0004 */
[----:B------:R-:W-:Y:S01]  /*0520*/  IMAD.MOV.U32 R8, RZ, RZ, R6 ;  /* 0x000000ffff087224 */ /* 0x000fe200078e0006 */
[----:B------:R-:W-:Y:S06]  /*0530*/  @!P6 BRA `(.L_x_4) ;  /* 0x00000000002ce947 */ /* 0x000fec0003800000 */
[----:B------:R-:W-:Y:S01]  /*0540*/  @P2 MOV R6, R10 ;  /* 0x0000000a00062202 */ /* 0x000fe20000000f00 */
[----:B------:R-:W-:Y:S01]  /*0550*/  @P1 IMAD.MOV.U32 R6, RZ, RZ, R11 ;  /* 0x000000ffff061224 */ /* 0x000fe200078e000b */
[----:B------:R-:W-:Y:S01]  /*0560*/  LOP3.LUT R5, R5, 0x1f, RZ, 0xc0, !PT ;  /* 0x0000001f05057812 */ /* 0x000fe200078ec0ff */
[----:B------:R-:W-:Y:S01]  /*0570*/  @P0 IMAD.MOV.U32 R6, RZ, RZ, R12 ;  /* 0x000000ffff060224 */ /* 0x000fe200078e000c */
[----:B------:R-:W-:Y:S01]  /*0580*/  ISETP.EQ.AND P0, PT, R9, 0x8, PT ;  /* 0x000000080900780c */ /* 0x000fe20003f02270 */
[----:B------:R-:W-:Y:S01]  /*0590*/  @P3 IMAD.MOV.U32 R6, RZ, RZ, R13 ;  /* 0x000000ffff063224 */ /* 0x000fe200078e000d */
[----:B------:R-:W-:Y:S01]  /*05a0*/  SHF.L.W.U32.HI R8, R7, R5, R8 ;  /* 0x0000000507087219 */ /* 0x000fe20000010e08 */
[----:B------:R-:W-:Y:S01]  /*05b0*/  @P5 IMAD.MOV.U32 R6, RZ, RZ, R14 ;  /* 0x000000ffff065224 */ /* 0x000fe200078e000e */
[----:B------:R-:W-:-:S09]  /*05c0*/  @P4 MOV R6, R15 ;  /* 0x0000000f00064202 */ /* 0x000fd20000000f00 */
[----:B------:R-:W-:-:S05]  /*05d0*/  @P0 IMAD.MOV.U32 R6, RZ, RZ, R4 ;  /* 0x000000ffff060224 */ /* 0x000fca00078e0004 */
[----:B------:R-:W-:-:S07]  /*05e0*/  SHF.L.W.U32.HI R7, R6, R5, R7 ;  /* 0x0000000506077219 */ /* 0x000fce0000010e07 */
.L_x_4:
[----:B------:R-:W-:Y:S05]  /*05f0*/  BSYNC.RECONVERGENT B1 ;  /* 0x0000000000017941 */ /* 0x000fea0003800200 */
.L_x_3:
[C---:B------:R-:W-:Y:S01]  /*0600*/  SHF.L.W.U32.HI R9, R7.reuse, 0x2, R8 ;  /* 0x0000000207097819 */ /* 0x040fe20000010e08 */
[----:B------:R-:W-:Y:S01]  /*0610*/  IMAD.SHL.U32 R7, R7, 0x4, RZ ;  /* 0x0000000407077824 */ /* 0x000fe200078e00ff */
[----:B------:R-:W-:Y:S01]  /*0620*/  UMOV UR4, 0x54442d19 ;  /* 0x54442d1900047882 */ /* 0x000fe20000000000 */
[----:B------:R-:W-:Y:S01]  /*0630*/  UMOV UR5, 0x3bf921fb ;  /* 0x3bf921fb00057882 */ /* 0x000fe20000000000 */
[----:B------:R-:W-:Y:S02]  /*0640*/  SHF.R.S32.HI R4, RZ, 0x1f, R9 ;  /* 0x0000001fff047819 */ /* 0x000fe40000011409 */
[----:B------:R-:W-:Y:S02]  /*0650*/  ISETP.GE.AND P0, PT, R0, RZ, PT ;  /* 0x000000ff0000720c */ /* 0x000fe40003f06270 */
[C---:B------:R-:W-:Y:S02]  /*0660*/  LOP3.LUT R6, R4.reuse, R7, RZ, 0x3c, !PT ;  /* 0x0000000704067212 */ /* 0x040fe400078e3cff */
[----:B------:R-:W-:-:S02]  /*0670*/  LOP3.LUT R7, R4, R9, RZ, 0x3c, !PT ;  /* 0x0000000904077212 */ /* 0x000fc400078e3cff */
[----:B------:R-:W-:Y:S02]  /*0680*/  SHF.R.U32.HI R8, RZ, 0x1e, R8 ;  /* 0x0000001eff087819 */ /* 0x000fe40000011608 */
[----:B------:R-:W0:Y:S01]  /*0690*/  I2F.F64.S64 R4, R6 ;  /* 0x0000000600047312 */ /* 0x000e220000301c00 */
[C---:B------:R-:W-:Y:S02]  /*06a0*/  LOP3.LUT R0, R9.reuse, R0, RZ, 0x3c, !PT ;  /* 0x0000000009007212 */ /* 0x040fe400078e3cff */
[----:B------:R-:W-:Y:S02]  /*06b0*/  LEA.HI R8, R9, R8, RZ, 0x1 ;  /* 0x0000000809087211 */ /* 0x000fe400078f08ff */
[----:B------:R-:W-:-:S03]  /*06c0*/  ISETP.GE.AND P1, PT, R0, RZ, PT ;  /* 0x000000ff0000720c */ /* 0x000fc60003f26270 */
[----:B------:R-:W-:-:S04]  /*06d0*/  IMAD.MOV R0, RZ, RZ, -R8 ;  /* 0x000000ffff007224 */ /* 0x000fc800078e0a08 */
[----:B------:R-:W-:Y:S01]  /*06e0*/  @!P0 IMAD.MOV.U32 R8, RZ, RZ, R0 ;  /* 0x000000ffff088224 */ /* 0x000fe200078e0000 */
[----:B0-----:R-:W-:-:S10]  /*06f0*/  DMUL R4, R4, UR4 ;  /* 0x0000000404047c28 */ /* 0x001fd40008000000 */
[----:B------:R-:W0:Y:S02]  /*0700*/  F2F.F32.F64 R4, R4 ;  /* 0x0000000400047310 */ /* 0x000e240000301000 */
[----:B0-----:R-:W-:-:S07]  /*0710*/  FSEL R6, -R4, R4, !P1 ;  /* 0x0000000404067208 */ /* 0x001fce0004800100 */
.L_x_1:
[----:B------:R-:W-:Y:S05]  /*0720*/  BSYNC.RECONVERGENT B0 ;  /* 0x0000000000007941 */ /* 0x000fea0003800200 */
.L_x_0:
[----:B------:R-:W-:Y:S01]  /*0730*/  MOV R0, 0x37cbac00 ;  /* 0x37cbac0000007802 */ /* 0x000fe20000000f00 */
[----:B------:R-:W-:Y:S01]  /*0740*/  FMUL R5, R6, R6 ;  /* 0x0000000606057220 */ /* 0x000fe20000400000 */
[C---:B------:R-:W-:Y:S01]  /*0750*/  LOP3.LUT R4, R8.reuse, 0x1, RZ, 0xc0, !PT ;  /* 0x0000000108047812 */ /* 0x040fe200078ec0ff */
[----:B------:R-:W-:Y:S01]  /*0760*/  IMAD.MOV.U32 R10, RZ, RZ, 0x3d2aaabb ;  /* 0x3d2aaabbff0a7424 */ /* 0x000fe200078e00ff */
[----:B------:R-:W-:Y:S01]  /*0770*/  LOP3.LUT P1, RZ, R8, 0x2, RZ, 0xc0, !PT ;  /* 0x0000000208ff7812 */ /* 0x000fe2000782c0ff */
[----:B------:R-:W-:Y:S01]  /*0780*/  FFMA R0, R5, R0, -0.0013887860113754868507 ;  /* 0xbab607ed05007423 */ /* 0x000fe20000000000 */
[----:B------:R-:W-:Y:S01]  /*0790*/  ISETP.NE.U32.AND P0, PT, R4, 0x1, PT ;  /* 0x000000010400780c */ /* 0x000fe20003f05070 */
[----:B------:R-:W-:-:S03]  /*07a0*/  IMAD.MOV.U32 R9, RZ, RZ, 0x3effffff ;  /* 0x3effffffff097424 */ /* 0x000fc600078e00ff */
[----:B------:R-:W-:Y:S02]  /*07b0*/  FSEL R4, R0, -0.00019574658654164522886, !P0 ;  /* 0xb94d415300047808 */ /* 0x000fe40004000000 */
[----:B------:R-:W-:Y:S02]  /*07c0*/  FSEL R10, R10, 0.0083327032625675201416, !P0 ;  /* 0x3c0885e40a0a7808 */ /* 0x000fe40004000000 */
[----:B------:R-:W-:Y:S02]  /*07d0*/  FSEL R0, R6, 1, P0 ;  /* 0x3f80000006007808 */ /* 0x000fe40000000000 */
[----:B------:R-:W-:Y:S01]  /*07e0*/  FSEL R9, -R9, -0.16666662693023681641, !P0 ;  /* 0xbe2aaaa809097808 */ /* 0x000fe20004000100 */
[C---:B------:R-:W-:Y:S02]  /*07f0*/  FFMA R4, R5.reuse, R4, R10 ;  /* 0x0000000405047223 */ /* 0x040fe4000000000a */
[C---:B------:R-:W-:Y:S02]  /*0800*/  FFMA R7, R5.reuse, R0, RZ ;  /* 0x0000000005077223 */ /* 0x040fe400000000ff */
[----:B------:R-:W-:-:S04]  /*0810*/  FFMA R4, R5, R4, R9 ;  /* 0x0000000405047223 */ /* 0x000fc80000000009 */
[----:B------:R-:W-:-:S04]  /*0820*/  FFMA R7, R7, R4, R0 ;  /* 0x0000000407077223 */ /* 0x000fc80000000000 */
[----:B------:R-:W-:-:S05]  /*0830*/  @P1 FADD R7, RZ, -R7 ;  /* 0x80000007ff071221 */ /* 0x000fca0000000000 */
[----:B------:R-:W-:Y:S01]  /*0840*/  STG.E desc[UR6][R2.64], R7 ;  /* 0x0000000702007986 */ /* 0x000fe2000c101906 */
[----:B------:R-:W-:Y:S05]  /*0850*/  EXIT ;  /* 0x000000000000794d */ /* 0x000fea0003800000 */
.L_x_5:
[----:B------:R-:W-:-:S00]  /*0860*/  BRA `(.L_x_5) ;  /* 0xfffffffc00fc7947 */ /* 0x000fc0000383ffff */
[----:B------:R-:W-:-:S00]  /*0870*/  NOP ;  /* 0x0000000000007918 */ /* 0x000fc00000000000 */
        /* <DEDUP_REMOVED lines=8> */
.L_x_6:


//--------------------- .nv.global.init           --------------------------
	.section	.nv.global.init,"aw",@progbits
	.align	4
.nv.global.init:
	.type		__cudart_i2opi_f,@object
	.size		__cudart_i2opi_f,(.L_0 - __cudart_i2opi_f)
__cudart_i2opi_f:
        /*0000*/ 	.byte	0x41, 0x90, 0x43, 0x3c, 0x99, 0x95, 0x62, 0xdb, 0xc0, 0xdd, 0x34, 0xf5, 0xd1, 0x57, 0x27, 0xfc
        /*0010*/ 	.byte	0x29, 0x15, 0x44, 0x4e, 0x6e, 0x83, 0xf9, 0xa2
.L_0:


//--------------------- .nv.shared.reserved.0     --------------------------
	.section	.nv.shared.reserved.0,"aw",@nobits
	.weak		__nv_reservedSMEM_offset_0_alias
	.size		__nv_reservedSMEM_offset_0_alias, 0, 64
	.other		__nv_reservedSMEM_offset_0_alias,@"STO_CUDA_RESERVED_SHARED STV_DEFAULT"
__nv_reservedSMEM_offset_0_alias:
	.zero		0
	.zero		64


//--------------------- .nv.constant0._Z10SineKernelPf --------------------------
	.section	.nv.constant0._Z10SineKernelPf,"a",@progbits
	.sectionflags	@""
	.align	4
.nv.constant0._Z10SineKernelPf:
	.zero		904


//--------------------- SYMBOLS --------------------------

	.type		.nv.reservedSmem.offset0,@object
	.size		.nv.reservedSmem.offset0,0x4
